//
// Generated by NVIDIA NVVM Compiler
//
// Compiler Build ID: CL-36424714
// Cuda compilation tools, release 13.0, V13.0.88
// Based on NVVM 20.0.0
//

.version 9.0
.target sm_100
.address_size 64

	// .globl	_Z16derivativeKernelPdS_iidd

.visible .entry _Z16derivativeKernelPdS_iidd(
	.param .u64 .ptr .align 1 _Z16derivativeKernelPdS_iidd_param_0,
	.param .u64 .ptr .align 1 _Z16derivativeKernelPdS_iidd_param_1,
	.param .u32 _Z16derivativeKernelPdS_iidd_param_2,
	.param .u32 _Z16derivativeKernelPdS_iidd_param_3,
	.param .f64 _Z16derivativeKernelPdS_iidd_param_4,
	.param .f64 _Z16derivativeKernelPdS_iidd_param_5
)
{
	.reg .pred 	%p<4>;
	.reg .b32 	%r<10>;
	.reg .b64 	%rd<14>;
	.reg .b64 	%fd<15>;

	ld.param.u64 	%rd3, [_Z16derivativeKernelPdS_iidd_param_0];
	ld.param.u64 	%rd4, [_Z16derivativeKernelPdS_iidd_param_1];
	ld.param.u32 	%r4, [_Z16derivativeKernelPdS_iidd_param_2];
	ld.param.u32 	%r3, [_Z16derivativeKernelPdS_iidd_param_3];
	ld.param.f64 	%fd1, [_Z16derivativeKernelPdS_iidd_param_4];
	ld.param.f64 	%fd2, [_Z16derivativeKernelPdS_iidd_param_5];
	cvta.to.global.u64 	%rd1, %rd4;
	cvta.to.global.u64 	%rd2, %rd3;
	mov.u32 	%r5, %ctaid.x;
	mov.u32 	%r6, %ntid.x;
	mov.u32 	%r7, %tid.x;
	mad.lo.s32 	%r1, %r5, %r6, %r7;
	mul.lo.s32 	%r8, %r3, %r4;
	setp.ge.s32 	%p1, %r1, %r8;
	@%p1 bra 	$L__BB0_6;
	rem.s32 	%r2, %r1, %r3;
	setp.ne.s32 	%p2, %r2, 0;
	@%p2 bra 	$L__BB0_3;
	mul.wide.s32 	%rd11, %r1, 8;
	add.s64 	%rd12, %rd2, %rd11;
	ld.global.f64 	%fd11, [%rd12+8];
	ld.global.f64 	%fd12, [%rd12];
	sub.f64 	%fd13, %fd11, %fd12;
	div.rn.f64 	%fd14, %fd13, %fd1;
	add.s64 	%rd13, %rd1, %rd11;
	st.global.f64 	[%rd13], %fd14;
	bra.uni 	$L__BB0_6;
$L__BB0_3:
	add.s32 	%r9, %r3, -1;
	setp.ne.s32 	%p3, %r2, %r9;
	@%p3 bra 	$L__BB0_5;
	mul.wide.s32 	%rd8, %r1, 8;
	add.s64 	%rd9, %rd2, %rd8;
	ld.global.f64 	%fd7, [%rd9];
	ld.global.f64 	%fd8, [%rd9+-8];
	sub.f64 	%fd9, %fd7, %fd8;
	div.rn.f64 	%fd10, %fd9, %fd1;
	add.s64 	%rd10, %rd1, %rd8;
	st.global.f64 	[%rd10], %fd10;
	bra.uni 	$L__BB0_6;
$L__BB0_5:
	mul.wide.s32 	%rd5, %r1, 8;
	add.s64 	%rd6, %rd2, %rd5;
	ld.global.f64 	%fd3, [%rd6+8];
	ld.global.f64 	%fd4, [%rd6+-8];
	sub.f64 	%fd5, %fd3, %fd4;
	div.rn.f64 	%fd6, %fd5, %fd2;
	add.s64 	%rd7, %rd1, %rd5;
	st.global.f64 	[%rd7], %fd6;
$L__BB0_6:
	ret;

}


// ===== COMPILED SASS (sm_100) =====

	.target	sm_100

	.elftype	@"ET_EXEC"


//--------------------- .note.nv.tkinfo           --------------------------
	.section	.note.nv.tkinfo,"",@"SHT_NOTE"
	.sectionflags	@"SHF_NOTE_NV_TKINFO"
	.tkinfo
        /*0018*/ 	.word	0x00000002
        /*0030*/ 	.string	""
        /*0030*/ 	.string	"ptxas"
        /*0030*/ 	.string	"Cuda compilation tools, release 13.0, V13.0.88"
        /*0030*/ 	.string	"Build cuda_13.0.r13.0/compiler.36424714_0"
        /*0030*/ 	.string	"-arch sm_100 -m 64 "



//--------------------- .note.nv.cuinfo           --------------------------
	.section	.note.nv.cuinfo,"",@"SHT_NOTE"
	.sectionflags	@"SHF_NOTE_NV_CUINFO"
        /*0018*/ 	.short	0x0002
        /*001a*/ 	.short	0x0064
        /*001c*/ 	.short	0x0082
	.zero		2


//--------------------- .nv.info                  --------------------------
	.section	.nv.info,"",@"SHT_CUDA_INFO"
	.align	4


	//----- nvinfo : EIATTR_REGCOUNT
	.align		4
        /*0000*/ 	.byte	0x04, 0x2f
        /*0002*/ 	.short	(.L_1 - .L_0)
	.align		4
.L_0:
        /*0004*/ 	.word	index@(_Z16derivativeKernelPdS_iidd)
        /*0008*/ 	.word	0x00000019


	//----- nvinfo : EIATTR_FRAME_SIZE
	.align		4
.L_1:
        /*000c*/ 	.byte	0x04, 0x11
        /*000e*/ 	.short	(.L_3 - .L_2)
	.align		4
.L_2:
        /*0010*/ 	.word	index@($__internal_0_$__cuda_sm20_div_rn_f64_full)
        /*0014*/ 	.word	0x00000000


	//----- nvinfo : EIATTR_FRAME_SIZE
	.align		4
.L_3:
        /*0018*/ 	.byte	0x04, 0x11
        /*001a*/ 	.short	(.L_5 - .L_4)
	.align		4
.L_4:
        /*001c*/ 	.word	index@(_Z16derivativeKernelPdS_iidd)
        /*0020*/ 	.word	0x00000000


	//----- nvinfo : EIATTR_MIN_STACK_SIZE
	.align		4
.L_5:
        /*0024*/ 	.byte	0x04, 0x12
        /*0026*/ 	.short	(.L_7 - .L_6)
	.align		4
.L_6:
        /*0028*/ 	.word	index@(_Z16derivativeKernelPdS_iidd)
        /*002c*/ 	.word	0x00000000
.L_7:


//--------------------- .nv.compat                --------------------------
	.section	.nv.compat,"",@"SHT_CUDA_COMPAT_INFO"
	.align	4
        /*0000*/ 	.byte	0x02, 0x09, 0x00, 0x00, 0x02, 0x02, 0x01, 0x00, 0x02, 0x05, 0x05, 0x00, 0x03, 0x07, 0x01, 0x01
        /*0010*/ 	.byte	0x02, 0x03, 0x00, 0x00, 0x02, 0x06, 0x01, 0x00, 0x04, 0x0b, 0x08, 0x00, 0x01, 0x00, 0x00, 0x00
        /*0020*/ 	.byte	0x00, 0x00, 0x00, 0x00


//--------------------- .nv.info._Z16derivativeKernelPdS_iidd --------------------------
	.section	.nv.info._Z16derivativeKernelPdS_iidd,"",@"SHT_CUDA_INFO"
	.sectionflags	@""
	.align	4


	//----- nvinfo : EIATTR_CUDA_API_VERSION
	.align		4
        /*0000*/ 	.byte	0x04, 0x37
        /*0002*/ 	.short	(.L_9 - .L_8)
.L_8:
        /*0004*/ 	.word	0x00000082


	//----- nvinfo : EIATTR_KPARAM_INFO
	.align		4
.L_9:
        /*0008*/ 	.byte	0x04, 0x17
        /*000a*/ 	.short	(.L_11 - .L_10)
.L_10:
        /*000c*/ 	.word	0x00000000
        /*0010*/ 	.short	0x0005
        /*0012*/ 	.short	0x0020
        /*0014*/ 	.byte	0x00, 0xf0, 0x21, 0x00


	//----- nvinfo : EIATTR_KPARAM_INFO
	.align		4
.L_11:
        /*0018*/ 	.byte	0x04, 0x17
        /*001a*/ 	.short	(.L_13 - .L_12)
.L_12:
        /*001c*/ 	.word	0x00000000
        /*0020*/ 	.short	0x0004
        /*0022*/ 	.short	0x0018
        /*0024*/ 	.byte	0x00, 0xf0, 0x21, 0x00


	//----- nvinfo : EIATTR_KPARAM_INFO
	.align		4
.L_13:
        /*0028*/ 	.byte	0x04, 0x17
        /*002a*/ 	.short	(.L_15 - .L_14)
.L_14:
        /*002c*/ 	.word	0x00000000
        /*0030*/ 	.short	0x0003
        /*0032*/ 	.short	0x0014
        /*0034*/ 	.byte	0x00, 0xf0, 0x11, 0x00


	//----- nvinfo : EIATTR_KPARAM_INFO
	.align		4
.L_15:
        /*0038*/ 	.byte	0x04, 0x17
        /*003a*/ 	.short	(.L_17 - .L_16)
.L_16:
        /*003c*/ 	.word	0x00000000
        /*0040*/ 	.short	0x0002
        /*0042*/ 	.short	0x0010
        /*0044*/ 	.byte	0x00, 0xf0, 0x11, 0x00


	//----- nvinfo : EIATTR_KPARAM_INFO
	.align		4
.L_17:
        /*0048*/ 	.byte	0x04, 0x17
        /*004a*/ 	.short	(.L_19 - .L_18)
.L_18:
        /*004c*/ 	.word	0x00000000
        /*0050*/ 	.short	0x0001
        /*0052*/ 	.short	0x0008
        /*0054*/ 	.byte	0x00, 0xf5, 0x21, 0x00


	//----- nvinfo : EIATTR_KPARAM_INFO
	.align		4
.L_19:
        /*0058*/ 	.byte	0x04, 0x17
        /*005a*/ 	.short	(.L_21 - .L_20)
.L_20:
        /*005c*/ 	.word	0x00000000
        /*0060*/ 	.short	0x0000
        /*0062*/ 	.short	0x0000
        /*0064*/ 	.byte	0x00, 0xf5, 0x21, 0x00


	//----- nvinfo : EIATTR_SPARSE_MMA_MASK
	.align		4
.L_21:
        /*0068*/ 	.byte	0x03, 0x50
        /*006a*/ 	.short	0x0000


	//----- nvinfo : EIATTR_MAXREG_COUNT
	.align		4
        /*006c*/ 	.byte	0x03, 0x1b
        /*006e*/ 	.short	0x00ff


	//----- nvinfo : EIATTR_MERCURY_ISA_VERSION
	.align		4
        /*0070*/ 	.byte	0x03, 0x5f
        /*0072*/ 	.short	0x0101


	//----- nvinfo : EIATTR_VRC_CTA_INIT_COUNT
	.align		4
        /*0074*/ 	.byte	0x02, 0x4a
	.zero		1
	.zero		1


	//----- nvinfo : EIATTR_EXIT_INSTR_OFFSETS
	.align		4
        /*0078*/ 	.byte	0x04, 0x1c
        /*007a*/ 	.short	(.L_23 - .L_22)


	//   ....[0]....
.L_22:
        /*007c*/ 	.word	0x00000080


	//   ....[1]....
        /*0080*/ 	.word	0x00000420


	//   ....[2]....
        /*0084*/ 	.word	0x00000670


	//   ....[3]....
        /*0088*/ 	.word	0x00000890


	//----- nvinfo : EIATTR_CRS_STACK_SIZE
	.align		4
.L_23:
        /*008c*/ 	.byte	0x04, 0x1e
        /*008e*/ 	.short	(.L_25 - .L_24)
.L_24:
        /*0090*/ 	.word	0x00000000


	//----- nvinfo : EIATTR_CBANK_PARAM_SIZE
	.align		4
.L_25:
        /*0094*/ 	.byte	0x03, 0x19
        /*0096*/ 	.short	0x0028


	//----- nvinfo : EIATTR_PARAM_CBANK
	.align		4
        /*0098*/ 	.byte	0x04, 0x0a
        /*009a*/ 	.short	(.L_27 - .L_26)
	.align		4
.L_26:
        /*009c*/ 	.word	index@(.nv.constant0._Z16derivativeKernelPdS_iidd)
        /*00a0*/ 	.short	0x0380
        /*00a2*/ 	.short	0x0028


	//----- nvinfo : EIATTR_SW_WAR
	.align		4
.L_27:
        /*00a4*/ 	.byte	0x04, 0x36
        /*00a6*/ 	.short	(.L_29 - .L_28)
.L_28:
        /*00a8*/ 	.word	0x00000008
.L_29:


//--------------------- .nv.callgraph             --------------------------
	.section	.nv.callgraph,"",@"SHT_CUDA_CALLGRAPH"
	.align	4
	.sectionentsize	8
	.align		4
        /*0000*/ 	.word	0x00000000
	.align		4
        /*0004*/ 	.word	0xffffffff
	.align		4
        /*0008*/ 	.word	0x00000000
	.align		4
        /*000c*/ 	.word	0xfffffffe
	.align		4
        /*0010*/ 	.word	0x00000000
	.align		4
        /*0014*/ 	.word	0xfffffffd
	.align		4
        /*0018*/ 	.word	0x00000000
	.align		4
        /*001c*/ 	.word	0xfffffffc


//--------------------- .text._Z16derivativeKernelPdS_iidd --------------------------
	.section	.text._Z16derivativeKernelPdS_iidd,"ax",@progbits
	.align	128
        .global         _Z16derivativeKernelPdS_iidd
        .type           _Z16derivativeKernelPdS_iidd,@function
        .size           _Z16derivativeKernelPdS_iidd,(.L_x_14 - _Z16derivativeKernelPdS_iidd)
        .other          _Z16derivativeKernelPdS_iidd,@"STO_CUDA_ENTRY STV_DEFAULT"
_Z16derivativeKernelPdS_iidd:
.text._Z16derivativeKernelPdS_iidd:
[----:B------:R-:W-:Y:S01]  /*0000*/  LDC R1, c[0x0][0x37c] ;  /* 0x0000df00ff017b82 */ /* 0x000fe20000000800 */
[----:B------:R-:W0:Y:S07]  /*0010*/  S2R R5, SR_TID.X ;  /* 0x0000000000057919 */ /* 0x000e2e0000002100 */
[----:B------:R-:W0:Y:S08]  /*0020*/  S2UR UR4, SR_CTAID.X ;  /* 0x00000000000479c3 */ /* 0x000e300000002500 */
[----:B------:R-:W0:Y:S08]  /*0030*/  LDC R0, c[0x0][0x360] ;  /* 0x0000d800ff007b82 */ /* 0x000e300000000800 */
[----:B------:R-:W1:Y:S01]  /*0040*/  LDC.64 R2, c[0x0][0x390] ;  /* 0x0000e400ff027b82 */ /* 0x000e620000000a00 */
[----:B0-----:R-:W-:-:S02]  /*0050*/  IMAD R0, R0, UR4, R5 ;  /* 0x0000000400007c24 */ /* 0x001fc4000f8e0205 */
[----:B-1----:R-:W-:-:S05]  /*0060*/  IMAD R5, R3, R2, RZ ;  /* 0x0000000203057224 */ /* 0x002fca00078e02ff */
[----:B------:R-:W-:-:S13]  /*0070*/  ISETP.GE.AND P0, PT, R0, R5, PT ;  /* 0x000000050000720c */ /* 0x000fda0003f06270 */
[----:B------:R-:W-:Y:S05]  /*0080*/  @P0 EXIT ;  /* 0x000000000000094d */ /* 0x000fea0003800000 */
[----:B------:R-:W-:Y:S01]  /*0090*/  IABS R7, R3 ;  /* 0x0000000300077213 */ /* 0x000fe20000000000 */
[----:B------:R-:W0:Y:S01]  /*00a0*/  LDCU.64 UR4, c[0x0][0x358] ;  /* 0x00006b00ff0477ac */ /* 0x000e220008000a00 */
[----:B------:R-:W-:Y:S02]  /*00b0*/  ISETP.GE.AND P2, PT, R0, RZ, PT ;  /* 0x000000ff0000720c */ /* 0x000fe40003f46270 */
[----:B------:R-:W1:Y:S08]  /*00c0*/  I2F.RP R2, R7 ;  /* 0x0000000700027306 */ /* 0x000e700000209400 */
[----:B-1----:R-:W1:Y:S02]  /*00d0*/  MUFU.RCP R2, R2 ;  /* 0x0000000200027308 */ /* 0x002e640000001000 */
[----:B-1----:R-:W-:-:S06]  /*00e0*/  VIADD R4, R2, 0xffffffe ;  /* 0x0ffffffe02047836 */ /* 0x002fcc0000000000 */
[----:B------:R1:W2:Y:S02]  /*00f0*/  F2I.FTZ.U32.TRUNC.NTZ R5, R4 ;  /* 0x0000000400057305 */ /* 0x0002a4000021f000 */
[----:B-1----:R-:W-:Y:S02]  /*0100*/  IMAD.MOV.U32 R4, RZ, RZ, RZ ;  /* 0x000000ffff047224 */ /* 0x002fe400078e00ff */
[----:B--2---:R-:W-:-:S04]  /*0110*/  IMAD.MOV R6, RZ, RZ, -R5 ;  /* 0x000000ffff067224 */ /* 0x004fc800078e0a05 */
[----:B------:R-:W-:Y:S01]  /*0120*/  IMAD R9, R6, R7, RZ ;  /* 0x0000000706097224 */ /* 0x000fe200078e02ff */
[----:B------:R-:W-:-:S03]  /*0130*/  IABS R6, R0 ;  /* 0x0000000000067213 */ /* 0x000fc60000000000 */
[----:B------:R-:W-:-:S06]  /*0140*/  IMAD.HI.U32 R5, R5, R9, R4 ;  /* 0x0000000905057227 */ /* 0x000fcc00078e0004 */
[----:B------:R-:W-:-:S04]  /*0150*/  IMAD.HI.U32 R5, R5, R6, RZ ;  /* 0x0000000605057227 */ /* 0x000fc800078e00ff */
[----:B------:R-:W-:-:S04]  /*0160*/  IMAD.MOV R5, RZ, RZ, -R5 ;  /* 0x000000ffff057224 */ /* 0x000fc800078e0a05 */
[----:B------:R-:W-:-:S05]  /*0170*/  IMAD R2, R7, R5, R6 ;  /* 0x0000000507027224 */ /* 0x000fca00078e0206 */
[----:B------:R-:W-:-:S13]  /*0180*/  ISETP.GT.U32.AND P0, PT, R7, R2, PT ;  /* 0x000000020700720c */ /* 0x000fda0003f04070 */
[----:B------:R-:W-:Y:S01]  /*0190*/  @!P0 IMAD.IADD R2, R2, 0x1, -R7 ;  /* 0x0000000102028824 */ /* 0x000fe200078e0a07 */
[----:B------:R-:W-:-:S04]  /*01a0*/  ISETP.NE.AND P0, PT, R3, RZ, PT ;  /* 0x000000ff0300720c */ /* 0x000fc80003f05270 */
[----:B------:R-:W-:-:S13]  /*01b0*/  ISETP.GT.U32.AND P1, PT, R7, R2, PT ;  /* 0x000000020700720c */ /* 0x000fda0003f24070 */
[----:B------:R-:W-:-:S04]  /*01c0*/  @!P1 IMAD.IADD R2, R2, 0x1, -R7 ;  /* 0x0000000102029824 */ /* 0x000fc800078e0a07 */
[----:B------:R-:W-:Y:S01]  /*01d0*/  @!P2 IMAD.MOV R2, RZ, RZ, -R2 ;  /* 0x000000ffff02a224 */ /* 0x000fe200078e0a02 */
[----:B------:R-:W-:-:S04]  /*01e0*/  @!P0 LOP3.LUT R2, RZ, R3, RZ, 0x33, !PT ;  /* 0x00000003ff028212 */ /* 0x000fc800078e33ff */
[----:B------:R-:W-:-:S13]  /*01f0*/  ISETP.NE.AND P0, PT, R2, RZ, PT ;  /* 0x000000ff0200720c */ /* 0x000fda0003f05270 */
[----:B0-----:R-:W-:Y:S05]  /*0200*/  @P0 BRA `(.L_x_0) ;  /* 0x0000000000880947 */ /* 0x001fea0003800000 */
[----:B------:R-:W0:Y:S01]  /*0210*/  LDC.64 R2, c[0x0][0x380] ;  /* 0x0000e000ff027b82 */ /* 0x000e220000000a00 */
[----:B------:R-:W1:Y:S07]  /*0220*/  LDCU UR6, c[0x0][0x39c] ;  /* 0x00007380ff0677ac */ /* 0x000e6e0008000800 */
[----:B------:R-:W2:Y:S01]  /*0230*/  LDC.64 R12, c[0x0][0x398] ;  /* 0x0000e600ff0c7b82 */ /* 0x000ea20000000a00 */
[----:B0-----:R-:W-:-:S05]  /*0240*/  IMAD.WIDE R2, R0, 0x8, R2 ;  /* 0x0000000800027825 */ /* 0x001fca00078e0202 */
[----:B------:R-:W3:Y:S04]  /*0250*/  LDG.E.64 R4, desc[UR4][R2.64+0x8] ;  /* 0x0000080402047981 */ /* 0x000ee8000c1e1b00 */
[----:B------:R-:W3:Y:S01]  /*0260*/  LDG.E.64 R6, desc[UR4][R2.64] ;  /* 0x0000000402067981 */ /* 0x000ee2000c1e1b00 */
[----:B-1----:R-:W2:Y:S01]  /*0270*/  MUFU.RCP64H R9, UR6 ;  /* 0x0000000600097d08 */ /* 0x002ea20008001800 */
[----:B------:R-:W-:Y:S01]  /*0280*/  IMAD.MOV.U32 R8, RZ, RZ, 0x1 ;  /* 0x00000001ff087424 */ /* 0x000fe200078e00ff */
[----:B------:R-:W-:Y:S05]  /*0290*/  BSSY.RECONVERGENT B0, `(.L_x_1) ;  /* 0x0000015000007945 */ /* 0x000fea0003800200 */
[----:B--2---:R-:W-:-:S08]  /*02a0*/  DFMA R10, R8, -R12, 1 ;  /* 0x3ff00000080a742b */ /* 0x004fd0000000080c */
[----:B------:R-:W-:-:S08]  /*02b0*/  DFMA R10, R10, R10, R10 ;  /* 0x0000000a0a0a722b */ /* 0x000fd0000000000a */
[----:B------:R-:W-:-:S08]  /*02c0*/  DFMA R10, R8, R10, R8 ;  /* 0x0000000a080a722b */ /* 0x000fd00000000008 */
[----:B------:R-:W-:-:S08]  /*02d0*/  DFMA R8, R10, -R12, 1 ;  /* 0x3ff000000a08742b */ /* 0x000fd0000000080c */
[----:B------:R-:W-:Y:S02]  /*02e0*/  DFMA R8, R10, R8, R10 ;  /* 0x000000080a08722b */ /* 0x000fe4000000000a */
[----:B---3--:R-:W-:-:S08]  /*02f0*/  DADD R4, R4, -R6 ;  /* 0x0000000004047229 */ /* 0x008fd00000000806 */
[----:B------:R-:W-:Y:S02]  /*0300*/  DMUL R2, R4, R8 ;  /* 0x0000000804027228 */ /* 0x000fe40000000000 */
[----:B------:R-:W-:-:S06]  /*0310*/  FSETP.GEU.AND P1, PT, |R5|, 6.5827683646048100446e-37, PT ;  /* 0x036000000500780b */ /* 0x000fcc0003f2e200 */
[----:B------:R-:W-:-:S08]  /*0320*/  DFMA R6, R2, -R12, R4 ;  /* 0x8000000c0206722b */ /* 0x000fd00000000004 */
[----:B------:R-:W-:-:S10]  /*0330*/  DFMA R2, R8, R6, R2 ;  /* 0x000000060802722b */ /* 0x000fd40000000002 */
[----:B------:R-:W-:-:S05]  /*0340*/  FFMA R6, RZ, UR6, R3 ;  /* 0x00000006ff067c23 */ /* 0x000fca0008000003 */
[----:B------:R-:W-:-:S13]  /*0350*/  FSETP.GT.AND P0, PT, |R6|, 1.469367938527859385e-39, PT ;  /* 0x001000000600780b */ /* 0x000fda0003f04200 */
[----:B------:R-:W-:Y:S05]  /*0360*/  @P0 BRA P1, `(.L_x_2) ;  /* 0x00000000001c0947 */ /* 0x000fea0000800000 */
[----:B------:R-:W0:Y:S01]  /*0370*/  LDCU.64 UR6, c[0x0][0x398] ;  /* 0x00007300ff0677ac */ /* 0x000e220008000a00 */
[----:B------:R-:W-:Y:S01]  /*0380*/  IMAD.MOV.U32 R6, RZ, RZ, R4 ;  /* 0x000000ffff067224 */ /* 0x000fe200078e0004 */
[----:B------:R-:W-:Y:S01]  /*0390*/  MOV R10, 0x3e0 ;  /* 0x000003e0000a7802 */ /* 0x000fe20000000f00 */
[----:B------:R-:W-:Y:S02]  /*03a0*/  IMAD.MOV.U32 R7, RZ, RZ, R5 ;  /* 0x000000ffff077224 */ /* 0x000fe400078e0005 */
[----:B0-----:R-:W-:Y:S02]  /*03b0*/  IMAD.U32 R4, RZ, RZ, UR6 ;  /* 0x00000006ff047e24 */ /* 0x001fe4000f8e00ff */
[----:B------:R-:W-:-:S07]  /*03c0*/  IMAD.U32 R5, RZ, RZ, UR7 ;  /* 0x00000007ff057e24 */ /* 0x000fce000f8e00ff */
[----:B------:R-:W-:Y:S05]  /*03d0*/  CALL.REL.NOINC `($__internal_0_$__cuda_sm20_div_rn_f64_full) ;  /* 0x0000000400307944 */ /* 0x000fea0003c00000 */
.L_x_2:
[----:B------:R-:W-:Y:S05]  /*03e0*/  BSYNC.RECONVERGENT B0 ;  /* 0x0000000000007941 */ /* 0x000fea0003800200 */
.L_x_1:
[----:B------:R-:W0:Y:S02]  /*03f0*/  LDC.64 R4, c[0x0][0x388] ;  /* 0x0000e200ff047b82 */ /* 0x000e240000000a00 */
[----:B0-----:R-:W-:-:S05]  /*0400*/  IMAD.WIDE R4, R0, 0x8, R4 ;  /* 0x0000000800047825 */ /* 0x001fca00078e0204 */
[----:B------:R-:W-:Y:S01]  /*0410*/  STG.E.64 desc[UR4][R4.64], R2 ;  /* 0x0000000204007986 */ /* 0x000fe2000c101b04 */
[----:B------:R-:W-:Y:S05]  /*0420*/  EXIT ;  /* 0x000000000000794d */ /* 0x000fea0003800000 */
.L_x_0:
[----:B------:R-:W-:-:S04]  /*0430*/  IADD3 R3, PT, PT, R3, -0x1, RZ ;  /* 0xffffffff03037810 */ /* 0x000fc80007ffe0ff */
[----:B------:R-:W-:-:S13]  /*0440*/  ISETP.NE.AND P0, PT, R2, R3, PT ;  /* 0x000000030200720c */ /* 0x000fda0003f05270 */
[----:B------:R-:W-:Y:S05]  /*0450*/  @P0 BRA `(.L_x_3) ;  /* 0x0000000000880947 */ /* 0x000fea0003800000 */
        /* <DEDUP_REMOVED lines=29> */
.L_x_5:
[----:B------:R-:W-:Y:S05]  /*0630*/  BSYNC.RECONVERGENT B0 ;  /* 0x0000000000007941 */ /* 0x000fea0003800200 */
.L_x_4:
[----:B------:R-:W0:Y:S02]  /*0640*/  LDC.64 R4, c[0x0][0x388] ;  /* 0x0000e200ff047b82 */ /* 0x000e240000000a00 */
[----:B0-----:R-:W-:-:S05]  /*0650*/  IMAD.WIDE R4, R0, 0x8, R4 ;  /* 0x0000000800047825 */ /* 0x001fca00078e0204 */
[----:B------:R-:W-:Y:S01]  /*0660*/  STG.E.64 desc[UR4][R4.64], R2 ;  /* 0x0000000204007986 */ /* 0x000fe2000c101b04 */
[----:B------:R-:W-:Y:S05]  /*0670*/  EXIT ;  /* 0x000000000000794d */ /* 0x000fea0003800000 */
.L_x_3:
        /* <DEDUP_REMOVED lines=26> */
[----:B0-----:R-:W-:Y:S01]  /*0820*/  IMAD.U32 R4, RZ, RZ, UR6 ;  /* 0x00000006ff047e24 */ /* 0x001fe2000f8e00ff */
[----:B------:R-:W-:-:S07]  /*0830*/  MOV R5, UR7 ;  /* 0x0000000700057c02 */ /* 0x000fce0008000f00 */
[----:B------:R-:W-:Y:S05]  /*0840*/  CALL.REL.NOINC `($__internal_0_$__cuda_sm20_div_rn_f64_full) ;  /* 0x0000000000147944 */ /* 0x000fea0003c00000 */
.L_x_7:
[----:B------:R-:W-:Y:S05]  /*0850*/  BSYNC.RECONVERGENT B0 ;  /* 0x0000000000007941 */ /* 0x000fea0003800200 */
.L_x_6:
[----:B------:R-:W0:Y:S02]  /*0860*/  LDC.64 R4, c[0x0][0x388] ;  /* 0x0000e200ff047b82 */ /* 0x000e240000000a00 */
[----:B0-----:R-:W-:-:S05]  /*0870*/  IMAD.WIDE R4, R0, 0x8, R4 ;  /* 0x0000000800047825 */ /* 0x001fca00078e0204 */
[----:B------:R-:W-:Y:S01]  /*0880*/  STG.E.64 desc[UR4][R4.64], R2 ;  /* 0x0000000204007986 */ /* 0x000fe2000c101b04 */
[----:B------:R-:W-:Y:S05]  /*0890*/  EXIT ;  /* 0x000000000000794d */ /* 0x000fea0003800000 */
        .weak           $__internal_0_$__cuda_sm20_div_rn_f64_full
        .type           $__internal_0_$__cuda_sm20_div_rn_f64_full,@function
        .size           $__internal_0_$__cuda_sm20_div_rn_f64_full,(.L_x_14 - $__internal_0_$__cuda_sm20_div_rn_f64_full)
$__internal_0_$__cuda_sm20_div_rn_f64_full:
[C---:B------:R-:W-:Y:S01]  /*08a0*/  FSETP.GEU.AND P0, PT, |R5|.reuse, 1.469367938527859385e-39, PT ;  /* 0x001000000500780b */ /* 0x040fe20003f0e200 */
[----:B------:R-:W-:Y:S01]  /*08b0*/  IMAD.MOV.U32 R16, RZ, RZ, 0x1 ;  /* 0x00000001ff107424 */ /* 0x000fe200078e00ff */
[----:B------:R-:W-:Y:S01]  /*08c0*/  LOP3.LUT R2, R5, 0x800fffff, RZ, 0xc0, !PT ;  /* 0x800fffff05027812 */ /* 0x000fe200078ec0ff */
[----:B------:R-:W-:Y:S01]  /*08d0*/  BSSY.RECONVERGENT B1, `(.L_x_8) ;  /* 0x0000055000017945 */ /* 0x000fe20003800200 */
[C---:B------:R-:W-:Y:S02]  /*08e0*/  FSETP.GEU.AND P2, PT, |R7|.reuse, 1.469367938527859385e-39, PT ;  /* 0x001000000700780b */ /* 0x040fe40003f4e200 */
[----:B------:R-:W-:Y:S01]  /*08f0*/  LOP3.LUT R3, R2, 0x3ff00000, RZ, 0xfc, !PT ;  /* 0x3ff0000002037812 */ /* 0x000fe200078efcff */
[----:B------:R-:W-:Y:S01]  /*0900*/  IMAD.MOV.U32 R2, RZ, RZ, R4 ;  /* 0x000000ffff027224 */ /* 0x000fe200078e0004 */
[----:B------:R-:W-:Y:S02]  /*0910*/  LOP3.LUT R11, R7, 0x7ff00000, RZ, 0xc0, !PT ;  /* 0x7ff00000070b7812 */ /* 0x000fe400078ec0ff */
[----:B------:R-:W-:-:S03]  /*0920*/  LOP3.LUT R14, R5, 0x7ff00000, RZ, 0xc0, !PT ;  /* 0x7ff00000050e7812 */ /* 0x000fc600078ec0ff */
[----:B------:R-:W-:Y:S01]  /*0930*/  @!P0 DMUL R2, R4, 8.98846567431157953865e+307 ;  /* 0x7fe0000004028828 */ /* 0x000fe20000000000 */
[----:B------:R-:W-:-:S03]  /*0940*/  ISETP.GE.U32.AND P1, PT, R11, R14, PT ;  /* 0x0000000e0b00720c */ /* 0x000fc60003f26070 */
[----:B------:R-:W-:Y:S01]  /*0950*/  @!P2 LOP3.LUT R12, R5, 0x7ff00000, RZ, 0xc0, !PT ;  /* 0x7ff00000050ca812 */ /* 0x000fe200078ec0ff */
[----:B------:R-:W-:Y:S01]  /*0960*/  @!P2 IMAD.MOV.U32 R18, RZ, RZ, RZ ;  /* 0x000000ffff12a224 */ /* 0x000fe200078e00ff */
[----:B------:R-:W0:Y:S02]  /*0970*/  MUFU.RCP64H R17, R3 ;  /* 0x0000000300117308 */ /* 0x000e240000001800 */
[----:B------:R-:W-:Y:S01]  /*0980*/  @!P2 ISETP.GE.U32.AND P3, PT, R11, R12, PT ;  /* 0x0000000c0b00a20c */ /* 0x000fe20003f66070 */
[----:B------:R-:W-:-:S05]  /*0990*/  IMAD.MOV.U32 R12, RZ, RZ, 0x1ca00000 ;  /* 0x1ca00000ff0c7424 */ /* 0x000fca00078e00ff */
[----:B------:R-:W-:-:S04]  /*09a0*/  @!P2 SEL R13, R12, 0x63400000, !P3 ;  /* 0x634000000c0da807 */ /* 0x000fc80005800000 */
[----:B------:R-:W-:-:S04]  /*09b0*/  @!P2 LOP3.LUT R13, R13, 0x80000000, R7, 0xf8, !PT ;  /* 0x800000000d0da812 */ /* 0x000fc800078ef807 */
[----:B------:R-:W-:Y:S01]  /*09c0*/  @!P2 LOP3.LUT R19, R13, 0x100000, RZ, 0xfc, !PT ;  /* 0x001000000d13a812 */ /* 0x000fe200078efcff */
[----:B0-----:R-:W-:-:S08]  /*09d0*/  DFMA R8, R16, -R2, 1 ;  /* 0x3ff000001008742b */ /* 0x001fd00000000802 */
[----:B------:R-:W-:-:S08]  /*09e0*/  DFMA R8, R8, R8, R8 ;  /* 0x000000080808722b */ /* 0x000fd00000000008 */
[----:B------:R-:W-:Y:S01]  /*09f0*/  DFMA R16, R16, R8, R16 ;  /* 0x000000081010722b */ /* 0x000fe20000000010 */
[----:B------:R-:W-:Y:S01]  /*0a00*/  SEL R9, R12, 0x63400000, !P1 ;  /* 0x634000000c097807 */ /* 0x000fe20004800000 */
[----:B------:R-:W-:-:S03]  /*0a10*/  IMAD.MOV.U32 R8, RZ, RZ, R6 ;  /* 0x000000ffff087224 */ /* 0x000fc600078e0006 */
[----:B------:R-:W-:-:S03]  /*0a20*/  LOP3.LUT R9, R9, 0x800fffff, R7, 0xf8, !PT ;  /* 0x800fffff09097812 */ /* 0x000fc600078ef807 */
[----:B------:R-:W-:-:S03]  /*0a30*/  DFMA R20, R16, -R2, 1 ;  /* 0x3ff000001014742b */ /* 0x000fc60000000802 */
[----:B------:R-:W-:-:S05]  /*0a40*/  @!P2 DFMA R8, R8, 2, -R18 ;  /* 0x400000000808a82b */ /* 0x000fca0000000812 */
[----:B------:R-:W-:Y:S01]  /*0a50*/  DFMA R16, R16, R20, R16 ;  /* 0x000000141010722b */ /* 0x000fe20000000010 */
[----:B------:R-:W-:Y:S02]  /*0a60*/  IMAD.MOV.U32 R21, RZ, RZ, R11 ;  /* 0x000000ffff157224 */ /* 0x000fe400078e000b */
[----:B------:R-:W-:Y:S01]  /*0a70*/  IMAD.MOV.U32 R20, RZ, RZ, R14 ;  /* 0x000000ffff147224 */ /* 0x000fe200078e000e */
[----:B------:R-:W-:Y:S02]  /*0a80*/  @!P0 LOP3.LUT R20, R3, 0x7ff00000, RZ, 0xc0, !PT ;  /* 0x7ff0000003148812 */ /* 0x000fe400078ec0ff */
[----:B------:R-:W-:Y:S02]  /*0a90*/  @!P2 LOP3.LUT R21, R9, 0x7ff00000, RZ, 0xc0, !PT ;  /* 0x7ff000000915a812 */ /* 0x000fe400078ec0ff */
[----:B------:R-:W-:Y:S01]  /*0aa0*/  DMUL R18, R16, R8 ;  /* 0x0000000810127228 */ /* 0x000fe20000000000 */
[----:B------:R-:W-:Y:S02]  /*0ab0*/  IADD3 R22, PT, PT, R20, -0x1, RZ ;  /* 0xffffffff14167810 */ /* 0x000fe40007ffe0ff */
[----:B------:R-:W-:-:S05]  /*0ac0*/  VIADD R13, R21, 0xffffffff ;  /* 0xffffffff150d7836 */ /* 0x000fca0000000000 */
[----:B------:R-:W-:Y:S01]  /*0ad0*/  DFMA R14, R18, -R2, R8 ;  /* 0x80000002120e722b */ /* 0x000fe20000000008 */
[----:B------:R-:W-:-:S04]  /*0ae0*/  ISETP.GT.U32.AND P0, PT, R13, 0x7feffffe, PT ;  /* 0x7feffffe0d00780c */ /* 0x000fc80003f04070 */
[----:B------:R-:W-:-:S03]  /*0af0*/  ISETP.GT.U32.OR P0, PT, R22, 0x7feffffe, P0 ;  /* 0x7feffffe1600780c */ /* 0x000fc60000704470 */
[----:B------:R-:W-:-:S10]  /*0b00*/  DFMA R14, R16, R14, R18 ;  /* 0x0000000e100e722b */ /* 0x000fd40000000012 */
[----:B------:R-:W-:Y:S05]  /*0b10*/  @P0 BRA `(.L_x_9) ;  /* 0x00000000006c0947 */ /* 0x000fea0003800000 */
[----:B------:R-:W-:-:S04]  /*0b20*/  LOP3.LUT R16, R5, 0x7ff00000, RZ, 0xc0, !PT ;  /* 0x7ff0000005107812 */ /* 0x000fc800078ec0ff */
[CC--:B------:R-:W-:Y:S02]  /*0b30*/  VIADDMNMX R6, R11.reuse, -R16.reuse, 0xb9600000, !PT ;  /* 0xb96000000b067446 */ /* 0x0c0fe40007800910 */
[----:B------:R-:W-:Y:S02]  /*0b40*/  ISETP.GE.U32.AND P0, PT, R11, R16, PT ;  /* 0x000000100b00720c */ /* 0x000fe40003f06070 */
[----:B------:R-:W-:Y:S02]  /*0b50*/  VIMNMX R6, PT, PT, R6, 0x46a00000, PT ;  /* 0x46a0000006067848 */ /* 0x000fe40003fe0100 */
[----:B------:R-:W-:-:S05]  /*0b60*/  SEL R11, R12, 0x63400000, !P0 ;  /* 0x634000000c0b7807 */ /* 0x000fca0004000000 */
[----:B------:R-:W-:Y:S02]  /*0b70*/  IMAD.IADD R11, R6, 0x1, -R11 ;  /* 0x00000001060b7824 */ /* 0x000fe400078e0a0b */
[----:B------:R-:W-:Y:S02]  /*0b80*/  IMAD.MOV.U32 R6, RZ, RZ, RZ ;  /* 0x000000ffff067224 */ /* 0x000fe400078e00ff */
[----:B------:R-:W-:-:S06]  /*0b90*/  VIADD R7, R11, 0x7fe00000 ;  /* 0x7fe000000b077836 */ /* 0x000fcc0000000000 */
[----:B------:R-:W-:-:S10]  /*0ba0*/  DMUL R12, R14, R6 ;  /* 0x000000060e0c7228 */ /* 0x000fd40000000000 */
[----:B------:R-:W-:-:S13]  /*0bb0*/  FSETP.GTU.AND P0, PT, |R13|, 1.469367938527859385e-39, PT ;  /* 0x001000000d00780b */ /* 0x000fda0003f0c200 */
[----:B------:R-:W-:Y:S05]  /*0bc0*/  @P0 BRA `(.L_x_10) ;  /* 0x0000000000940947 */ /* 0x000fea0003800000 */
[----:B------:R-:W-:Y:S01]  /*0bd0*/  DFMA R2, R14, -R2, R8 ;  /* 0x800000020e02722b */ /* 0x000fe20000000008 */
[----:B------:R-:W-:-:S09]  /*0be0*/  IMAD.MOV.U32 R6, RZ, RZ, RZ ;  /* 0x000000ffff067224 */ /* 0x000fd200078e00ff */
[C---:B------:R-:W-:Y:S02]  /*0bf0*/  FSETP.NEU.AND P0, PT, R3.reuse, RZ, PT ;  /* 0x000000ff0300720b */ /* 0x040fe40003f0d000 */
[----:B------:R-:W-:-:S04]  /*0c00*/  LOP3.LUT R5, R3, 0x80000000, R5, 0x48, !PT ;  /* 0x8000000003057812 */ /* 0x000fc800078e4805 */
[----:B------:R-:W-:-:S07]  /*0c10*/  LOP3.LUT R7, R5, R7, RZ, 0xfc, !PT ;  /* 0x0000000705077212 */ /* 0x000fce00078efcff */
[----:B------:R-:W-:Y:S05]  /*0c20*/  @!P0 BRA `(.L_x_10) ;  /* 0x00000000007c8947 */ /* 0x000fea0003800000 */
[----:B------:R-:W-:Y:S01]  /*0c30*/  IMAD.MOV R3, RZ, RZ, -R11 ;  /* 0x000000ffff037224 */ /* 0x000fe200078e0a0b */
[----:B------:R-:W-:Y:S01]  /*0c40*/  DMUL.RP R6, R14, R6 ;  /* 0x000000060e067228 */ /* 0x000fe20000008000 */
[----:B------:R-:W-:-:S06]  /*0c50*/  IMAD.MOV.U32 R2, RZ, RZ, RZ ;  /* 0x000000ffff027224 */ /* 0x000fcc00078e00ff */
[----:B------:R-:W-:-:S03]  /*0c60*/  DFMA R2, R12, -R2, R14 ;  /* 0x800000020c02722b */ /* 0x000fc6000000000e */
[----:B------:R-:W-:-:S03]  /*0c70*/  LOP3.LUT R5, R7, R5, RZ, 0x3c, !PT ;  /* 0x0000000507057212 */ /* 0x000fc600078e3cff */
[----:B------:R-:W-:-:S04]  /*0c80*/  IADD3 R2, PT, PT, -R11, -0x43300000, RZ ;  /* 0xbcd000000b027810 */ /* 0x000fc80007ffe1ff */
[----:B------:R-:W-:-:S04]  /*0c90*/  FSETP.NEU.AND P0, PT, |R3|, R2, PT ;  /* 0x000000020300720b */ /* 0x000fc80003f0d200 */
[----:B------:R-:W-:Y:S02]  /*0ca0*/  FSEL R12, R6, R12, !P0 ;  /* 0x0000000c060c7208 */ /* 0x000fe40004000000 */
[----:B------:R-:W-:Y:S01]  /*0cb0*/  FSEL R13, R5, R13, !P0 ;  /* 0x0000000d050d7208 */ /* 0x000fe20004000000 */
[----:B------:R-:W-:Y:S06]  /*0cc0*/  BRA `(.L_x_10) ;  /* 0x0000000000547947 */ /* 0x000fec0003800000 */
.L_x_9:
[----:B------:R-:W-:-:S14]  /*0cd0*/  DSETP.NAN.AND P0, PT, R6, R6, PT ;  /* 0x000000060600722a */ /* 0x000fdc0003f08000 */
[----:B------:R-:W-:Y:S05]  /*0ce0*/  @P0 BRA `(.L_x_11) ;  /* 0x0000000000440947 */ /* 0x000fea0003800000 */
[----:B------:R-:W-:-:S14]  /*0cf0*/  DSETP.NAN.AND P0, PT, R4, R4, PT ;  /* 0x000000040400722a */ /* 0x000fdc0003f08000 */
[----:B------:R-:W-:Y:S05]  /*0d00*/  @P0 BRA `(.L_x_12) ;  /* 0x0000000000300947 */ /* 0x000fea0003800000 */
[----:B------:R-:W-:Y:S01]  /*0d10*/  ISETP.NE.AND P0, PT, R21, R20, PT ;  /* 0x000000141500720c */ /* 0x000fe20003f05270 */
[----:B------:R-:W-:Y:S02]  /*0d20*/  IMAD.MOV.U32 R12, RZ, RZ, 0x0 ;  /* 0x00000000ff0c7424 */ /* 0x000fe400078e00ff */
[----:B------:R-:W-:-:S10]  /*0d30*/  IMAD.MOV.U32 R13, RZ, RZ, -0x80000 ;  /* 0xfff80000ff0d7424 */ /* 0x000fd400078e00ff */
[----:B------:R-:W-:Y:S05]  /*0d40*/  @!P0 BRA `(.L_x_10) ;  /* 0x0000000000348947 */ /* 0x000fea0003800000 */
[----:B------:R-:W-:Y:S02]  /*0d50*/  ISETP.NE.AND P0, PT, R21, 0x7ff00000, PT ;  /* 0x7ff000001500780c */ /* 0x000fe40003f05270 */
[----:B------:R-:W-:Y:S02]  /*0d60*/  LOP3.LUT R13, R7, 0x80000000, R5, 0x48, !PT ;  /* 0x80000000070d7812 */ /* 0x000fe400078e4805 */
[----:B------:R-:W-:-:S13]  /*0d70*/  ISETP.EQ.OR P0, PT, R20, RZ, !P0 ;  /* 0x000000ff1400720c */ /* 0x000fda0004702670 */
[----:B------:R-:W-:Y:S02]  /*0d80*/  @P0 LOP3.LUT R2, R13, 0x7ff00000, RZ, 0xfc, !PT ;  /* 0x7ff000000d020812 */ /* 0x000fe400078efcff */
[----:B------:R-:W-:Y:S01]  /*0d90*/  @!P0 MOV R12, RZ ;  /* 0x000000ff000c8202 */ /* 0x000fe20000000f00 */
[----:B------:R-:W-:Y:S02]  /*0da0*/  @P0 IMAD.MOV.U32 R12, RZ, RZ, RZ ;  /* 0x000000ffff0c0224 */ /* 0x000fe400078e00ff */
[----:B------:R-:W-:Y:S01]  /*0db0*/  @P0 IMAD.MOV.U32 R13, RZ, RZ, R2 ;  /* 0x000000ffff0d0224 */ /* 0x000fe200078e0002 */
[----:B------:R-:W-:Y:S06]  /*0dc0*/  BRA `(.L_x_10) ;  /* 0x0000000000147947 */ /* 0x000fec0003800000 */
.L_x_12:
[----:B------:R-:W-:Y:S01]  /*0dd0*/  LOP3.LUT R13, R5, 0x80000, RZ, 0xfc, !PT ;  /* 0x00080000050d7812 */ /* 0x000fe200078efcff */
[----:B------:R-:W-:Y:S01]  /*0de0*/  IMAD.MOV.U32 R12, RZ, RZ, R4 ;  /* 0x000000ffff0c7224 */ /* 0x000fe200078e0004 */
[----:B------:R-:W-:Y:S06]  /*0df0*/  BRA `(.L_x_10) ;  /* 0x0000000000087947 */ /* 0x000fec0003800000 */
.L_x_11:
[----:B------:R-:W-:Y:S01]  /*0e00*/  LOP3.LUT R13, R7, 0x80000, RZ, 0xfc, !PT ;  /* 0x00080000070d7812 */ /* 0x000fe200078efcff */
[----:B------:R-:W-:-:S07]  /*0e10*/  IMAD.MOV.U32 R12, RZ, RZ, R6 ;  /* 0x000000ffff0c7224 */ /* 0x000fce00078e0006 */
.L_x_10:
[----:B------:R-:W-:Y:S05]  /*0e20*/  BSYNC.RECONVERGENT B1 ;  /* 0x0000000000017941 */ /* 0x000fea0003800200 */
.L_x_8:
[----:B------:R-:W-:Y:S02]  /*0e30*/  IMAD.MOV.U32 R11, RZ, RZ, 0x0 ;  /* 0x00000000ff0b7424 */ /* 0x000fe400078e00ff */
[----:B------:R-:W-:Y:S02]  /*0e40*/  IMAD.MOV.U32 R2, RZ, RZ, R12 ;  /* 0x000000ffff027224 */ /* 0x000fe400078e000c */
[----:B------:R-:W-:Y:S01]  /*0e50*/  IMAD.MOV.U32 R3, RZ, RZ, R13 ;  /* 0x000000ffff037224 */ /* 0x000fe200078e000d */
[----:B------:R-:W-:Y:S06]  /*0e60*/  RET.REL.NODEC R10 `(_Z16derivativeKernelPdS_iidd) ;  /* 0xfffffff00a647950 */ /* 0x000fec0003c3ffff */
.L_x_13:
[----:B------:R-:W-:-:S00]  /*0e70*/  BRA `(.L_x_13) ;  /* 0xfffffffc00fc7947 */ /* 0x000fc0000383ffff */
[----:B------:R-:W-:-:S00]  /*0e80*/  NOP ;  /* 0x0000000000007918 */ /* 0x000fc00000000000 */
[----:B------:R-:W-:-:S00]  /*0e90*/  NOP ;  /* 0x0000000000007918 */ /* 0x000fc00000000000 */
[----:B------:R-:W-:-:S00]  /*0ea0*/  NOP ;  /* 0x0000000000007918 */ /* 0x000fc00000000000 */
[----:B------:R-:W-:-:S00]  /*0eb0*/  NOP ;  /* 0x0000000000007918 */ /* 0x000fc00000000000 */
[----:B------:R-:W-:-:S00]  /*0ec0*/  NOP ;  /* 0x0000000000007918 */ /* 0x000fc00000000000 */
[----:B------:R-:W-:-:S00]  /*0ed0*/  NOP ;  /* 0x0000000000007918 */ /* 0x000fc00000000000 */
[----:B------:R-:W-:-:S00]  /*0ee0*/  NOP ;  /* 0x0000000000007918 */ /* 0x000fc00000000000 */
[----:B------:R-:W-:-:S00]  /*0ef0*/  NOP ;  /* 0x0000000000007918 */ /* 0x000fc00000000000 */
.L_x_14:


//--------------------- .nv.shared.reserved.0     --------------------------
	.section	.nv.shared.reserved.0,"aw",@nobits
	.weak		__nv_reservedSMEM_offset_0_alias
	.size		__nv_reservedSMEM_offset_0_alias, 0, 64
	.other		__nv_reservedSMEM_offset_0_alias,@"STO_CUDA_RESERVED_SHARED STV_DEFAULT"
__nv_reservedSMEM_offset_0_alias:
	.zero		0
	.zero		64


//--------------------- .nv.constant0._Z16derivativeKernelPdS_iidd --------------------------
	.section	.nv.constant0._Z16derivativeKernelPdS_iidd,"a",@progbits
	.sectionflags	@""
	.align	4
.nv.constant0._Z16derivativeKernelPdS_iidd:
	.zero		936


//--------------------- SYMBOLS --------------------------

	.type		.nv.reservedSmem.offset0,@object
	.size		.nv.reservedSmem.offset0,0x4
